//
// Generated by NVIDIA NVVM Compiler
//
// Compiler Build ID: CL-36424714
// Cuda compilation tools, release 13.0, V13.0.88
// Based on NVVM 20.0.0
//

.version 9.0
.target sm_100
.address_size 64

	// .globl	_Z14PictureKernellPfS_ii

.visible .entry _Z14PictureKernellPfS_ii(
	.param .u64 .ptr .align 1 _Z14PictureKernellPfS_ii_param_0,
	.param .u64 .ptr .align 1 _Z14PictureKernellPfS_ii_param_1,
	.param .u32 _Z14PictureKernellPfS_ii_param_2,
	.param .u32 _Z14PictureKernellPfS_ii_param_3
)
{
	.reg .pred 	%p<4>;
	.reg .b32 	%r<12>;
	.reg .b32 	%f<3>;
	.reg .b64 	%rd<8>;

	ld.param.u64 	%rd1, [_Z14PictureKernellPfS_ii_param_0];
	ld.param.u64 	%rd2, [_Z14PictureKernellPfS_ii_param_1];
	ld.param.u32 	%r3, [_Z14PictureKernellPfS_ii_param_2];
	ld.param.u32 	%r4, [_Z14PictureKernellPfS_ii_param_3];
	mov.u32 	%r5, %ctaid.y;
	mov.u32 	%r6, %ntid.y;
	mov.u32 	%r7, %tid.y;
	mad.lo.s32 	%r1, %r5, %r6, %r7;
	mov.u32 	%r8, %ctaid.x;
	mov.u32 	%r9, %ntid.x;
	mov.u32 	%r10, %tid.x;
	mad.lo.s32 	%r2, %r8, %r9, %r10;
	setp.ge.s32 	%p1, %r1, %r4;
	setp.ge.s32 	%p2, %r2, %r3;
	or.pred  	%p3, %p2, %p1;
	@%p3 bra 	$L__BB0_2;
	cvta.to.global.u64 	%rd3, %rd1;
	cvta.to.global.u64 	%rd4, %rd2;
	mad.lo.s32 	%r11, %r3, %r1, %r2;
	mul.wide.s32 	%rd5, %r11, 4;
	add.s64 	%rd6, %rd3, %rd5;
	ld.global.f32 	%f1, [%rd6];
	add.f32 	%f2, %f1, %f1;
	add.s64 	%rd7, %rd4, %rd5;
	st.global.f32 	[%rd7], %f2;
$L__BB0_2:
	ret;

}


// ===== COMPILED SASS (sm_100) =====

	.target	sm_100

	.elftype	@"ET_EXEC"


//--------------------- .note.nv.tkinfo           --------------------------
	.section	.note.nv.tkinfo,"",@"SHT_NOTE"
	.sectionflags	@"SHF_NOTE_NV_TKINFO"
	.tkinfo
        /*0018*/ 	.word	0x00000002
        /*0030*/ 	.string	""
        /*0030*/ 	.string	"ptxas"
        /*0030*/ 	.string	"Cuda compilation tools, release 13.0, V13.0.88"
        /*0030*/ 	.string	"Build cuda_13.0.r13.0/compiler.36424714_0"
        /*0030*/ 	.string	"-arch sm_100 -m 64 "



//--------------------- .note.nv.cuinfo           --------------------------
	.section	.note.nv.cuinfo,"",@"SHT_NOTE"
	.sectionflags	@"SHF_NOTE_NV_CUINFO"
        /*0018*/ 	.short	0x0002
        /*001a*/ 	.short	0x0064
        /*001c*/ 	.short	0x0082
	.zero		2


//--------------------- .nv.info                  --------------------------
	.section	.nv.info,"",@"SHT_CUDA_INFO"
	.align	4


	//----- nvinfo : EIATTR_REGCOUNT
	.align		4
        /*0000*/ 	.byte	0x04, 0x2f
        /*0002*/ 	.short	(.L_1 - .L_0)
	.align		4
.L_0:
        /*0004*/ 	.word	index@(_Z14PictureKernellPfS_ii)
        /*0008*/ 	.word	0x0000000a


	//----- nvinfo : EIATTR_FRAME_SIZE
	.align		4
.L_1:
        /*000c*/ 	.byte	0x04, 0x11
        /*000e*/ 	.short	(.L_3 - .L_2)
	.align		4
.L_2:
        /*0010*/ 	.word	index@(_Z14PictureKernellPfS_ii)
        /*0014*/ 	.word	0x00000000


	//----- nvinfo : EIATTR_MIN_STACK_SIZE
	.align		4
.L_3:
        /*0018*/ 	.byte	0x04, 0x12
        /*001a*/ 	.short	(.L_5 - .L_4)
	.align		4
.L_4:
        /*001c*/ 	.word	index@(_Z14PictureKernellPfS_ii)
        /*0020*/ 	.word	0x00000000
.L_5:


//--------------------- .nv.compat                --------------------------
	.section	.nv.compat,"",@"SHT_CUDA_COMPAT_INFO"
	.align	4
        /*0000*/ 	.byte	0x02, 0x09, 0x00, 0x00, 0x02, 0x02, 0x01, 0x00, 0x02, 0x05, 0x05, 0x00, 0x03, 0x07, 0x01, 0x01
        /*0010*/ 	.byte	0x02, 0x03, 0x00, 0x00, 0x02, 0x06, 0x01, 0x00, 0x04, 0x0b, 0x08, 0x00, 0x09, 0x00, 0x00, 0x00
        /*0020*/ 	.byte	0x00, 0x00, 0x00, 0x00


//--------------------- .nv.info._Z14PictureKernellPfS_ii --------------------------
	.section	.nv.info._Z14PictureKernellPfS_ii,"",@"SHT_CUDA_INFO"
	.sectionflags	@""
	.align	4


	//----- nvinfo : EIATTR_CUDA_API_VERSION
	.align		4
        /*0000*/ 	.byte	0x04, 0x37
        /*0002*/ 	.short	(.L_7 - .L_6)
.L_6:
        /*0004*/ 	.word	0x00000082


	//----- nvinfo : EIATTR_KPARAM_INFO
	.align		4
.L_7:
        /*0008*/ 	.byte	0x04, 0x17
        /*000a*/ 	.short	(.L_9 - .L_8)
.L_8:
        /*000c*/ 	.word	0x00000000
        /*0010*/ 	.short	0x0003
        /*0012*/ 	.short	0x0014
        /*0014*/ 	.byte	0x00, 0xf0, 0x11, 0x00


	//----- nvinfo : EIATTR_KPARAM_INFO
	.align		4
.L_9:
        /*0018*/ 	.byte	0x04, 0x17
        /*001a*/ 	.short	(.L_11 - .L_10)
.L_10:
        /*001c*/ 	.word	0x00000000
        /*0020*/ 	.short	0x0002
        /*0022*/ 	.short	0x0010
        /*0024*/ 	.byte	0x00, 0xf0, 0x11, 0x00


	//----- nvinfo : EIATTR_KPARAM_INFO
	.align		4
.L_11:
        /*0028*/ 	.byte	0x04, 0x17
        /*002a*/ 	.short	(.L_13 - .L_12)
.L_12:
        /*002c*/ 	.word	0x00000000
        /*0030*/ 	.short	0x0001
        /*0032*/ 	.short	0x0008
        /*0034*/ 	.byte	0x00, 0xf5, 0x21, 0x00


	//----- nvinfo : EIATTR_KPARAM_INFO
	.align		4
.L_13:
        /*0038*/ 	.byte	0x04, 0x17
        /*003a*/ 	.short	(.L_15 - .L_14)
.L_14:
        /*003c*/ 	.word	0x00000000
        /*0040*/ 	.short	0x0000
        /*0042*/ 	.short	0x0000
        /*0044*/ 	.byte	0x00, 0xf5, 0x21, 0x00


	//----- nvinfo : EIATTR_SPARSE_MMA_MASK
	.align		4
.L_15:
        /*0048*/ 	.byte	0x03, 0x50
        /*004a*/ 	.short	0x0000


	//----- nvinfo : EIATTR_MAXREG_COUNT
	.align		4
        /*004c*/ 	.byte	0x03, 0x1b
        /*004e*/ 	.short	0x00ff


	//----- nvinfo : EIATTR_MERCURY_ISA_VERSION
	.align		4
        /*0050*/ 	.byte	0x03, 0x5f
        /*0052*/ 	.short	0x0101


	//----- nvinfo : EIATTR_VRC_CTA_INIT_COUNT
	.align		4
        /*0054*/ 	.byte	0x02, 0x4a
	.zero		1
	.zero		1


	//----- nvinfo : EIATTR_EXIT_INSTR_OFFSETS
	.align		4
        /*0058*/ 	.byte	0x04, 0x1c
        /*005a*/ 	.short	(.L_17 - .L_16)


	//   ....[0]....
.L_16:
        /*005c*/ 	.word	0x000000c0


	//   ....[1]....
        /*0060*/ 	.word	0x00000160


	//----- nvinfo : EIATTR_CBANK_PARAM_SIZE
	.align		4
.L_17:
        /*0064*/ 	.byte	0x03, 0x19
        /*0066*/ 	.short	0x0018


	//----- nvinfo : EIATTR_PARAM_CBANK
	.align		4
        /*0068*/ 	.byte	0x04, 0x0a
        /*006a*/ 	.short	(.L_19 - .L_18)
	.align		4
.L_18:
        /*006c*/ 	.word	index@(.nv.constant0._Z14PictureKernellPfS_ii)
        /*0070*/ 	.short	0x0380
        /*0072*/ 	.short	0x0018


	//----- nvinfo : EIATTR_SW_WAR
	.align		4
.L_19:
        /*0074*/ 	.byte	0x04, 0x36
        /*0076*/ 	.short	(.L_21 - .L_20)
.L_20:
        /*0078*/ 	.word	0x00000008
.L_21:


//--------------------- .nv.callgraph             --------------------------
	.section	.nv.callgraph,"",@"SHT_CUDA_CALLGRAPH"
	.align	4
	.sectionentsize	8
	.align		4
        /*0000*/ 	.word	0x00000000
	.align		4
        /*0004*/ 	.word	0xffffffff
	.align		4
        /*0008*/ 	.word	0x00000000
	.align		4
        /*000c*/ 	.word	0xfffffffe
	.align		4
        /*0010*/ 	.word	0x00000000
	.align		4
        /*0014*/ 	.word	0xfffffffd
	.align		4
        /*0018*/ 	.word	0x00000000
	.align		4
        /*001c*/ 	.word	0xfffffffc


//--------------------- .text._Z14PictureKernellPfS_ii --------------------------
	.section	.text._Z14PictureKernellPfS_ii,"ax",@progbits
	.align	128
        .global         _Z14PictureKernellPfS_ii
        .type           _Z14PictureKernellPfS_ii,@function
        .size           _Z14PictureKernellPfS_ii,(.L_x_1 - _Z14PictureKernellPfS_ii)
        .other          _Z14PictureKernellPfS_ii,@"STO_CUDA_ENTRY STV_DEFAULT"
_Z14PictureKernellPfS_ii:
.text._Z14PictureKernellPfS_ii:
[----:B------:R-:W-:Y:S01]  /*0000*/  LDC R1, c[0x0][0x37c] ;  /* 0x0000df00ff017b82 */ /* 0x000fe20000000800 */
[----:B------:R-:W0:Y:S07]  /*0010*/  S2R R3, SR_TID.Y ;  /* 0x0000000000037919 */ /* 0x000e2e0000002200 */
[----:B------:R-:W0:Y:S01]  /*0020*/  S2UR UR4, SR_CTAID.Y ;  /* 0x00000000000479c3 */ /* 0x000e220000002600 */
[----:B------:R-:W1:Y:S01]  /*0030*/  LDCU.64 UR6, c[0x0][0x390] ;  /* 0x00007200ff0677ac */ /* 0x000e620008000a00 */
[----:B------:R-:W2:Y:S06]  /*0040*/  S2R R2, SR_TID.X ;  /* 0x0000000000027919 */ /* 0x000eac0000002100 */
[----:B------:R-:W0:Y:S08]  /*0050*/  LDC R0, c[0x0][0x364] ;  /* 0x0000d900ff007b82 */ /* 0x000e300000000800 */
[----:B------:R-:W2:Y:S08]  /*0060*/  S2UR UR5, SR_CTAID.X ;  /* 0x00000000000579c3 */ /* 0x000eb00000002500 */
[----:B------:R-:W2:Y:S01]  /*0070*/  LDC R5, c[0x0][0x360] ;  /* 0x0000d800ff057b82 */ /* 0x000ea20000000800 */
[----:B0-----:R-:W-:-:S05]  /*0080*/  IMAD R0, R0, UR4, R3 ;  /* 0x0000000400007c24 */ /* 0x001fca000f8e0203 */
[----:B-1----:R-:W-:Y:S01]  /*0090*/  ISETP.GE.AND P0, PT, R0, UR7, PT ;  /* 0x0000000700007c0c */ /* 0x002fe2000bf06270 */
[----:B--2---:R-:W-:-:S05]  /*00a0*/  IMAD R5, R5, UR5, R2 ;  /* 0x0000000505057c24 */ /* 0x004fca000f8e0202 */
[----:B------:R-:W-:-:S13]  /*00b0*/  ISETP.GE.OR P0, PT, R5, UR6, P0 ;  /* 0x0000000605007c0c */ /* 0x000fda0008706670 */
[----:B------:R-:W-:Y:S05]  /*00c0*/  @P0 EXIT ;  /* 0x000000000000094d */ /* 0x000fea0003800000 */
[----:B------:R-:W0:Y:S01]  /*00d0*/  LDC.64 R2, c[0x0][0x380] ;  /* 0x0000e000ff027b82 */ /* 0x000e220000000a00 */
[----:B------:R-:W1:Y:S01]  /*00e0*/  LDCU.64 UR4, c[0x0][0x358] ;  /* 0x00006b00ff0477ac */ /* 0x000e620008000a00 */
[----:B------:R-:W-:-:S06]  /*00f0*/  IMAD R7, R0, UR6, R5 ;  /* 0x0000000600077c24 */ /* 0x000fcc000f8e0205 */
[----:B------:R-:W2:Y:S01]  /*0100*/  LDC.64 R4, c[0x0][0x388] ;  /* 0x0000e200ff047b82 */ /* 0x000ea20000000a00 */
[----:B0-----:R-:W-:-:S06]  /*0110*/  IMAD.WIDE R2, R7, 0x4, R2 ;  /* 0x0000000407027825 */ /* 0x001fcc00078e0202 */
[----:B-1----:R-:W3:Y:S01]  /*0120*/  LDG.E R2, desc[UR4][R2.64] ;  /* 0x0000000402027981 */ /* 0x002ee2000c1e1900 */
[----:B--2---:R-:W-:-:S04]  /*0130*/  IMAD.WIDE R4, R7, 0x4, R4 ;  /* 0x0000000407047825 */ /* 0x004fc800078e0204 */
[----:B---3--:R-:W-:-:S05]  /*0140*/  FADD R7, R2, R2 ;  /* 0x0000000202077221 */ /* 0x008fca0000000000 */
[----:B------:R-:W-:Y:S01]  /*0150*/  STG.E desc[UR4][R4.64], R7 ;  /* 0x0000000704007986 */ /* 0x000fe2000c101904 */
[----:B------:R-:W-:Y:S05]  /*0160*/  EXIT ;  /* 0x000000000000794d */ /* 0x000fea0003800000 */
.L_x_0:
[----:B------:R-:W-:-:S00]  /*0170*/  BRA `(.L_x_0) ;  /* 0xfffffffc00fc7947 */ /* 0x000fc0000383ffff */
[----:B------:R-:W-:-:S00]  /*0180*/  NOP ;  /* 0x0000000000007918 */ /* 0x000fc00000000000 */
[----:B------:R-:W-:-:S00]  /*0190*/  NOP ;  /* 0x0000000000007918 */ /* 0x000fc00000000000 */
[----:B------:R-:W-:-:S00]  /*01a0*/  NOP ;  /* 0x0000000000007918 */ /* 0x000fc00000000000 */
[----:B------:R-:W-:-:S00]  /*01b0*/  NOP ;  /* 0x0000000000007918 */ /* 0x000fc00000000000 */
[----:B------:R-:W-:-:S00]  /*01c0*/  NOP ;  /* 0x0000000000007918 */ /* 0x000fc00000000000 */
[----:B------:R-:W-:-:S00]  /*01d0*/  NOP ;  /* 0x0000000000007918 */ /* 0x000fc00000000000 */
[----:B------:R-:W-:-:S00]  /*01e0*/  NOP ;  /* 0x0000000000007918 */ /* 0x000fc00000000000 */
[----:B------:R-:W-:-:S00]  /*01f0*/  NOP ;  /* 0x0000000000007918 */ /* 0x000fc00000000000 */
.L_x_1:


//--------------------- .nv.shared.reserved.0     --------------------------
	.section	.nv.shared.reserved.0,"aw",@nobits
	.weak		__nv_reservedSMEM_offset_0_alias
	.size		__nv_reservedSMEM_offset_0_alias, 0, 64
	.other		__nv_reservedSMEM_offset_0_alias,@"STO_CUDA_RESERVED_SHARED STV_DEFAULT"
__nv_reservedSMEM_offset_0_alias:
	.zero		0
	.zero		64


//--------------------- .nv.constant0._Z14PictureKernellPfS_ii --------------------------
	.section	.nv.constant0._Z14PictureKernellPfS_ii,"a",@progbits
	.sectionflags	@""
	.align	4
.nv.constant0._Z14PictureKernellPfS_ii:
	.zero		920


//--------------------- SYMBOLS --------------------------

	.type		.nv.reservedSmem.offset0,@object
	.size		.nv.reservedSmem.offset0,0x4
